//
// Generated by NVIDIA NVVM Compiler
//
// Compiler Build ID: CL-36424714
// Cuda compilation tools, release 13.0, V13.0.88
// Based on NVVM 20.0.0
//

.version 9.0
.target sm_100
.address_size 64

	// .globl	_Z8multiplyPKfS0_Pfi
// _ZZ8multiplyPKfS0_PfiE3s_a has been demoted
// _ZZ8multiplyPKfS0_PfiE3s_b has been demoted

.visible .entry _Z8multiplyPKfS0_Pfi(
	.param .u64 .ptr .align 1 _Z8multiplyPKfS0_Pfi_param_0,
	.param .u64 .ptr .align 1 _Z8multiplyPKfS0_Pfi_param_1,
	.param .u64 .ptr .align 1 _Z8multiplyPKfS0_Pfi_param_2,
	.param .u32 _Z8multiplyPKfS0_Pfi_param_3
)
{
	.reg .pred 	%p<4>;
	.reg .b32 	%r<37>;
	.reg .b32 	%f<105>;
	.reg .b64 	%rd<13>;
	// demoted variable
	.shared .align 4 .b8 _ZZ8multiplyPKfS0_PfiE3s_a[4096];
	// demoted variable
	.shared .align 4 .b8 _ZZ8multiplyPKfS0_PfiE3s_b[4096];
	ld.param.u64 	%rd3, [_Z8multiplyPKfS0_Pfi_param_0];
	ld.param.u64 	%rd4, [_Z8multiplyPKfS0_Pfi_param_1];
	ld.param.u64 	%rd5, [_Z8multiplyPKfS0_Pfi_param_2];
	ld.param.u32 	%r19, [_Z8multiplyPKfS0_Pfi_param_3];
	mov.u32 	%r20, %ctaid.y;
	mov.u32 	%r21, %ntid.y;
	mov.u32 	%r1, %tid.y;
	mad.lo.s32 	%r2, %r20, %r21, %r1;
	mov.u32 	%r22, %ctaid.x;
	mov.u32 	%r23, %ntid.x;
	mov.u32 	%r3, %tid.x;
	mad.lo.s32 	%r4, %r22, %r23, %r3;
	setp.lt.s32 	%p1, %r19, 32;
	mov.f32 	%f104, 0f00000000;
	@%p1 bra 	$L__BB0_3;
	shl.b32 	%r24, %r1, 7;
	mov.u32 	%r25, _ZZ8multiplyPKfS0_PfiE3s_a;
	add.s32 	%r5, %r25, %r24;
	shl.b32 	%r26, %r3, 2;
	add.s32 	%r6, %r5, %r26;
	mov.u32 	%r27, _ZZ8multiplyPKfS0_PfiE3s_b;
	add.s32 	%r8, %r27, %r26;
	add.s32 	%r7, %r8, %r24;
	shr.s32 	%r28, %r19, 31;
	shr.u32 	%r29, %r28, 27;
	add.s32 	%r30, %r19, %r29;
	shr.s32 	%r31, %r30, 5;
	neg.s32 	%r36, %r31;
	mad.lo.s32 	%r35, %r1, %r19, %r4;
	shl.b32 	%r11, %r19, 5;
	mad.lo.s32 	%r34, %r19, %r2, %r3;
	cvta.to.global.u64 	%rd1, %rd3;
	cvta.to.global.u64 	%rd2, %rd4;
	mov.f32 	%f104, 0f00000000;
$L__BB0_2:
	mul.wide.u32 	%rd6, %r34, 4;
	add.s64 	%rd7, %rd1, %rd6;
	ld.global.f32 	%f6, [%rd7];
	st.shared.f32 	[%r6], %f6;
	mul.wide.u32 	%rd8, %r35, 4;
	add.s64 	%rd9, %rd2, %rd8;
	ld.global.f32 	%f7, [%rd9];
	st.shared.f32 	[%r7], %f7;
	bar.sync 	0;
	ld.shared.f32 	%f8, [%r5];
	ld.shared.f32 	%f9, [%r8];
	fma.rn.f32 	%f10, %f8, %f9, %f104;
	ld.shared.f32 	%f11, [%r5+4];
	ld.shared.f32 	%f12, [%r8+128];
	fma.rn.f32 	%f13, %f11, %f12, %f10;
	ld.shared.f32 	%f14, [%r5+8];
	ld.shared.f32 	%f15, [%r8+256];
	fma.rn.f32 	%f16, %f14, %f15, %f13;
	ld.shared.f32 	%f17, [%r5+12];
	ld.shared.f32 	%f18, [%r8+384];
	fma.rn.f32 	%f19, %f17, %f18, %f16;
	ld.shared.f32 	%f20, [%r5+16];
	ld.shared.f32 	%f21, [%r8+512];
	fma.rn.f32 	%f22, %f20, %f21, %f19;
	ld.shared.f32 	%f23, [%r5+20];
	ld.shared.f32 	%f24, [%r8+640];
	fma.rn.f32 	%f25, %f23, %f24, %f22;
	ld.shared.f32 	%f26, [%r5+24];
	ld.shared.f32 	%f27, [%r8+768];
	fma.rn.f32 	%f28, %f26, %f27, %f25;
	ld.shared.f32 	%f29, [%r5+28];
	ld.shared.f32 	%f30, [%r8+896];
	fma.rn.f32 	%f31, %f29, %f30, %f28;
	ld.shared.f32 	%f32, [%r5+32];
	ld.shared.f32 	%f33, [%r8+1024];
	fma.rn.f32 	%f34, %f32, %f33, %f31;
	ld.shared.f32 	%f35, [%r5+36];
	ld.shared.f32 	%f36, [%r8+1152];
	fma.rn.f32 	%f37, %f35, %f36, %f34;
	ld.shared.f32 	%f38, [%r5+40];
	ld.shared.f32 	%f39, [%r8+1280];
	fma.rn.f32 	%f40, %f38, %f39, %f37;
	ld.shared.f32 	%f41, [%r5+44];
	ld.shared.f32 	%f42, [%r8+1408];
	fma.rn.f32 	%f43, %f41, %f42, %f40;
	ld.shared.f32 	%f44, [%r5+48];
	ld.shared.f32 	%f45, [%r8+1536];
	fma.rn.f32 	%f46, %f44, %f45, %f43;
	ld.shared.f32 	%f47, [%r5+52];
	ld.shared.f32 	%f48, [%r8+1664];
	fma.rn.f32 	%f49, %f47, %f48, %f46;
	ld.shared.f32 	%f50, [%r5+56];
	ld.shared.f32 	%f51, [%r8+1792];
	fma.rn.f32 	%f52, %f50, %f51, %f49;
	ld.shared.f32 	%f53, [%r5+60];
	ld.shared.f32 	%f54, [%r8+1920];
	fma.rn.f32 	%f55, %f53, %f54, %f52;
	ld.shared.f32 	%f56, [%r5+64];
	ld.shared.f32 	%f57, [%r8+2048];
	fma.rn.f32 	%f58, %f56, %f57, %f55;
	ld.shared.f32 	%f59, [%r5+68];
	ld.shared.f32 	%f60, [%r8+2176];
	fma.rn.f32 	%f61, %f59, %f60, %f58;
	ld.shared.f32 	%f62, [%r5+72];
	ld.shared.f32 	%f63, [%r8+2304];
	fma.rn.f32 	%f64, %f62, %f63, %f61;
	ld.shared.f32 	%f65, [%r5+76];
	ld.shared.f32 	%f66, [%r8+2432];
	fma.rn.f32 	%f67, %f65, %f66, %f64;
	ld.shared.f32 	%f68, [%r5+80];
	ld.shared.f32 	%f69, [%r8+2560];
	fma.rn.f32 	%f70, %f68, %f69, %f67;
	ld.shared.f32 	%f71, [%r5+84];
	ld.shared.f32 	%f72, [%r8+2688];
	fma.rn.f32 	%f73, %f71, %f72, %f70;
	ld.shared.f32 	%f74, [%r5+88];
	ld.shared.f32 	%f75, [%r8+2816];
	fma.rn.f32 	%f76, %f74, %f75, %f73;
	ld.shared.f32 	%f77, [%r5+92];
	ld.shared.f32 	%f78, [%r8+2944];
	fma.rn.f32 	%f79, %f77, %f78, %f76;
	ld.shared.f32 	%f80, [%r5+96];
	ld.shared.f32 	%f81, [%r8+3072];
	fma.rn.f32 	%f82, %f80, %f81, %f79;
	ld.shared.f32 	%f83, [%r5+100];
	ld.shared.f32 	%f84, [%r8+3200];
	fma.rn.f32 	%f85, %f83, %f84, %f82;
	ld.shared.f32 	%f86, [%r5+104];
	ld.shared.f32 	%f87, [%r8+3328];
	fma.rn.f32 	%f88, %f86, %f87, %f85;
	ld.shared.f32 	%f89, [%r5+108];
	ld.shared.f32 	%f90, [%r8+3456];
	fma.rn.f32 	%f91, %f89, %f90, %f88;
	ld.shared.f32 	%f92, [%r5+112];
	ld.shared.f32 	%f93, [%r8+3584];
	fma.rn.f32 	%f94, %f92, %f93, %f91;
	ld.shared.f32 	%f95, [%r5+116];
	ld.shared.f32 	%f96, [%r8+3712];
	fma.rn.f32 	%f97, %f95, %f96, %f94;
	ld.shared.f32 	%f98, [%r5+120];
	ld.shared.f32 	%f99, [%r8+3840];
	fma.rn.f32 	%f100, %f98, %f99, %f97;
	ld.shared.f32 	%f101, [%r5+124];
	ld.shared.f32 	%f102, [%r8+3968];
	fma.rn.f32 	%f104, %f101, %f102, %f100;
	bar.sync 	0;
	add.s32 	%r36, %r36, 1;
	setp.ne.s32 	%p2, %r36, 0;
	add.s32 	%r35, %r35, %r11;
	add.s32 	%r34, %r34, 32;
	@%p2 bra 	$L__BB0_2;
$L__BB0_3:
	max.s32 	%r32, %r4, %r2;
	setp.ge.s32 	%p3, %r32, %r19;
	@%p3 bra 	$L__BB0_5;
	mad.lo.s32 	%r33, %r19, %r2, %r4;
	cvta.to.global.u64 	%rd10, %rd5;
	mul.wide.s32 	%rd11, %r33, 4;
	add.s64 	%rd12, %rd10, %rd11;
	st.global.f32 	[%rd12], %f104;
$L__BB0_5:
	ret;

}


// ===== COMPILED SASS (sm_100) =====

	.target	sm_100

	.elftype	@"ET_EXEC"


//--------------------- .note.nv.tkinfo           --------------------------
	.section	.note.nv.tkinfo,"",@"SHT_NOTE"
	.sectionflags	@"SHF_NOTE_NV_TKINFO"
	.tkinfo
        /*0018*/ 	.word	0x00000002
        /*0030*/ 	.string	""
        /*0030*/ 	.string	"ptxas"
        /*0030*/ 	.string	"Cuda compilation tools, release 13.0, V13.0.88"
        /*0030*/ 	.string	"Build cuda_13.0.r13.0/compiler.36424714_0"
        /*0030*/ 	.string	"-arch sm_100 -m 64 "



//--------------------- .note.nv.cuinfo           --------------------------
	.section	.note.nv.cuinfo,"",@"SHT_NOTE"
	.sectionflags	@"SHF_NOTE_NV_CUINFO"
        /*0018*/ 	.short	0x0002
        /*001a*/ 	.short	0x0064
        /*001c*/ 	.short	0x0082
	.zero		2


//--------------------- .nv.info                  --------------------------
	.section	.nv.info,"",@"SHT_CUDA_INFO"
	.align	4


	//----- nvinfo : EIATTR_REGCOUNT
	.align		4
        /*0000*/ 	.byte	0x04, 0x2f
        /*0002*/ 	.short	(.L_1 - .L_0)
	.align		4
.L_0:
        /*0004*/ 	.word	index@(_Z8multiplyPKfS0_Pfi)
        /*0008*/ 	.word	0x0000001e


	//----- nvinfo : EIATTR_FRAME_SIZE
	.align		4
.L_1:
        /*000c*/ 	.byte	0x04, 0x11
        /*000e*/ 	.short	(.L_3 - .L_2)
	.align		4
.L_2:
        /*0010*/ 	.word	index@(_Z8multiplyPKfS0_Pfi)
        /*0014*/ 	.word	0x00000000


	//----- nvinfo : EIATTR_MIN_STACK_SIZE
	.align		4
.L_3:
        /*0018*/ 	.byte	0x04, 0x12
        /*001a*/ 	.short	(.L_5 - .L_4)
	.align		4
.L_4:
        /*001c*/ 	.word	index@(_Z8multiplyPKfS0_Pfi)
        /*0020*/ 	.word	0x00000000
.L_5:


//--------------------- .nv.compat                --------------------------
	.section	.nv.compat,"",@"SHT_CUDA_COMPAT_INFO"
	.align	4
        /*0000*/ 	.byte	0x02, 0x09, 0x00, 0x00, 0x02, 0x02, 0x01, 0x00, 0x02, 0x05, 0x05, 0x00, 0x03, 0x07, 0x01, 0x01
        /*0010*/ 	.byte	0x02, 0x03, 0x00, 0x00, 0x02, 0x06, 0x01, 0x00, 0x04, 0x0b, 0x08, 0x00, 0x09, 0x00, 0x00, 0x00
        /*0020*/ 	.byte	0x00, 0x00, 0x00, 0x00


//--------------------- .nv.info._Z8multiplyPKfS0_Pfi --------------------------
	.section	.nv.info._Z8multiplyPKfS0_Pfi,"",@"SHT_CUDA_INFO"
	.sectionflags	@""
	.align	4


	//----- nvinfo : EIATTR_CUDA_API_VERSION
	.align		4
        /*0000*/ 	.byte	0x04, 0x37
        /*0002*/ 	.short	(.L_7 - .L_6)
.L_6:
        /*0004*/ 	.word	0x00000082


	//----- nvinfo : EIATTR_KPARAM_INFO
	.align		4
.L_7:
        /*0008*/ 	.byte	0x04, 0x17
        /*000a*/ 	.short	(.L_9 - .L_8)
.L_8:
        /*000c*/ 	.word	0x00000000
        /*0010*/ 	.short	0x0003
        /*0012*/ 	.short	0x0018
        /*0014*/ 	.byte	0x00, 0xf0, 0x11, 0x00


	//----- nvinfo : EIATTR_KPARAM_INFO
	.align		4
.L_9:
        /*0018*/ 	.byte	0x04, 0x17
        /*001a*/ 	.short	(.L_11 - .L_10)
.L_10:
        /*001c*/ 	.word	0x00000000
        /*0020*/ 	.short	0x0002
        /*0022*/ 	.short	0x0010
        /*0024*/ 	.byte	0x00, 0xf5, 0x21, 0x00


	//----- nvinfo : EIATTR_KPARAM_INFO
	.align		4
.L_11:
        /*0028*/ 	.byte	0x04, 0x17
        /*002a*/ 	.short	(.L_13 - .L_12)
.L_12:
        /*002c*/ 	.word	0x00000000
        /*0030*/ 	.short	0x0001
        /*0032*/ 	.short	0x0008
        /*0034*/ 	.byte	0x00, 0xf5, 0x21, 0x00


	//----- nvinfo : EIATTR_KPARAM_INFO
	.align		4
.L_13:
        /*0038*/ 	.byte	0x04, 0x17
        /*003a*/ 	.short	(.L_15 - .L_14)
.L_14:
        /*003c*/ 	.word	0x00000000
        /*0040*/ 	.short	0x0000
        /*0042*/ 	.short	0x0000
        /*0044*/ 	.byte	0x00, 0xf5, 0x21, 0x00


	//----- nvinfo : EIATTR_SPARSE_MMA_MASK
	.align		4
.L_15:
        /*0048*/ 	.byte	0x03, 0x50
        /*004a*/ 	.short	0x0000


	//----- nvinfo : EIATTR_MAXREG_COUNT
	.align		4
        /*004c*/ 	.byte	0x03, 0x1b
        /*004e*/ 	.short	0x00ff


	//----- nvinfo : EIATTR_NUM_BARRIERS
	.align		4
        /*0050*/ 	.byte	0x02, 0x4c
        /*0052*/ 	.byte	0x01
	.zero		1


	//----- nvinfo : EIATTR_MERCURY_ISA_VERSION
	.align		4
        /*0054*/ 	.byte	0x03, 0x5f
        /*0056*/ 	.short	0x0101


	//----- nvinfo : EIATTR_VRC_CTA_INIT_COUNT
	.align		4
        /*0058*/ 	.byte	0x02, 0x4a
	.zero		1
	.zero		1


	//----- nvinfo : EIATTR_EXIT_INSTR_OFFSETS
	.align		4
        /*005c*/ 	.byte	0x04, 0x1c
        /*005e*/ 	.short	(.L_17 - .L_16)


	//   ....[0]....
.L_16:
        /*0060*/ 	.word	0x00000770


	//   ....[1]....
        /*0064*/ 	.word	0x000007c0


	//----- nvinfo : EIATTR_CBANK_PARAM_SIZE
	.align		4
.L_17:
        /*0068*/ 	.byte	0x03, 0x19
        /*006a*/ 	.short	0x001c


	//----- nvinfo : EIATTR_PARAM_CBANK
	.align		4
        /*006c*/ 	.byte	0x04, 0x0a
        /*006e*/ 	.short	(.L_19 - .L_18)
	.align		4
.L_18:
        /*0070*/ 	.word	index@(.nv.constant0._Z8multiplyPKfS0_Pfi)
        /*0074*/ 	.short	0x0380
        /*0076*/ 	.short	0x001c


	//----- nvinfo : EIATTR_SW_WAR
	.align		4
.L_19:
        /*0078*/ 	.byte	0x04, 0x36
        /*007a*/ 	.short	(.L_21 - .L_20)
.L_20:
        /*007c*/ 	.word	0x00000008
.L_21:


//--------------------- .nv.callgraph             --------------------------
	.section	.nv.callgraph,"",@"SHT_CUDA_CALLGRAPH"
	.align	4
	.sectionentsize	8
	.align		4
        /*0000*/ 	.word	0x00000000
	.align		4
        /*0004*/ 	.word	0xffffffff
	.align		4
        /*0008*/ 	.word	0x00000000
	.align		4
        /*000c*/ 	.word	0xfffffffe
	.align		4
        /*0010*/ 	.word	0x00000000
	.align		4
        /*0014*/ 	.word	0xfffffffd
	.align		4
        /*0018*/ 	.word	0x00000000
	.align		4
        /*001c*/ 	.word	0xfffffffc


//--------------------- .text._Z8multiplyPKfS0_Pfi --------------------------
	.section	.text._Z8multiplyPKfS0_Pfi,"ax",@progbits
	.align	128
        .global         _Z8multiplyPKfS0_Pfi
        .type           _Z8multiplyPKfS0_Pfi,@function
        .size           _Z8multiplyPKfS0_Pfi,(.L_x_3 - _Z8multiplyPKfS0_Pfi)
        .other          _Z8multiplyPKfS0_Pfi,@"STO_CUDA_ENTRY STV_DEFAULT"
_Z8multiplyPKfS0_Pfi:
.text._Z8multiplyPKfS0_Pfi:
[----:B------:R-:W-:Y:S01]  /*0000*/  LDC R1, c[0x0][0x37c] ;  /* 0x0000df00ff017b82 */ /* 0x000fe20000000800 */
[----:B------:R-:W0:Y:S07]  /*0010*/  S2R R5, SR_TID.Y ;  /* 0x0000000000057919 */ /* 0x000e2e0000002200 */
[----:B------:R-:W1:Y:S01]  /*0020*/  LDC R0, c[0x0][0x398] ;  /* 0x0000e600ff007b82 */ /* 0x000e620000000800 */
[----:B------:R-:W2:Y:S01]  /*0030*/  LDCU.64 UR8, c[0x0][0x358] ;  /* 0x00006b00ff0877ac */ /* 0x000ea20008000a00 */
[----:B------:R-:W-:Y:S01]  /*0040*/  HFMA2 R19, -RZ, RZ, 0, 0 ;  /* 0x00000000ff137431 */ /* 0x000fe200000001ff */
[----:B------:R-:W3:Y:S05]  /*0050*/  S2R R7, SR_TID.X ;  /* 0x0000000000077919 */ /* 0x000eea0000002100 */
[----:B------:R-:W0:Y:S08]  /*0060*/  LDC R18, c[0x0][0x364] ;  /* 0x0000d900ff127b82 */ /* 0x000e300000000800 */
[----:B------:R-:W0:Y:S08]  /*0070*/  S2UR UR4, SR_CTAID.Y ;  /* 0x00000000000479c3 */ /* 0x000e300000002600 */
[----:B------:R-:W3:Y:S01]  /*0080*/  S2UR UR5, SR_CTAID.X ;  /* 0x00000000000579c3 */ /* 0x000ee20000002500 */
[----:B-1----:R-:W-:-:S07]  /*0090*/  ISETP.GE.AND P1, PT, R0, 0x20, PT ;  /* 0x000000200000780c */ /* 0x002fce0003f26270 */
[----:B------:R-:W3:Y:S01]  /*00a0*/  LDC R17, c[0x0][0x360] ;  /* 0x0000d800ff117b82 */ /* 0x000ee20000000800 */
[----:B0-----:R-:W-:Y:S02]  /*00b0*/  IMAD R18, R18, UR4, R5 ;  /* 0x0000000412127c24 */ /* 0x001fe4000f8e0205 */
[----:B---3--:R-:W-:-:S05]  /*00c0*/  IMAD R17, R17, UR5, R7 ;  /* 0x0000000511117c24 */ /* 0x008fca000f8e0207 */
[----:B------:R-:W-:-:S04]  /*00d0*/  VIMNMX R3, PT, PT, R18, R17, !PT ;  /* 0x0000001112037248 */ /* 0x000fc80007fe0100 */
[----:B------:R-:W-:Y:S01]  /*00e0*/  ISETP.GE.AND P0, PT, R3, R0, PT ;  /* 0x000000000300720c */ /* 0x000fe20003f06270 */
[----:B--2---:R-:W-:-:S12]  /*00f0*/  @!P1 BRA `(.L_x_0) ;  /* 0x00000004009c9947 */ /* 0x004fd80003800000 */
[----:B------:R-:W0:Y:S01]  /*0100*/  S2UR UR6, SR_CgaCtaId ;  /* 0x00000000000679c3 */ /* 0x000e220000008800 */
[----:B------:R-:W-:Y:S01]  /*0110*/  UMOV UR4, 0x400 ;  /* 0x0000040000047882 */ /* 0x000fe20000000000 */
[----:B------:R-:W-:Y:S01]  /*0120*/  SHF.R.S32.HI R3, RZ, 0x1f, R0 ;  /* 0x0000001fff037819 */ /* 0x000fe20000011400 */
[----:B------:R-:W-:Y:S01]  /*0130*/  UIADD3 UR5, UPT, UPT, UR4, 0x1000, URZ ;  /* 0x0000100004057890 */ /* 0x000fe2000fffe0ff */
[-C--:B------:R-:W-:Y:S01]  /*0140*/  IMAD R2, R18, R0.reuse, R7 ;  /* 0x0000000012027224 */ /* 0x080fe200078e0207 */
[----:B------:R-:W-:Y:S02]  /*0150*/  MOV R19, RZ ;  /* 0x000000ff00137202 */ /* 0x000fe40000000f00 */
[-C--:B------:R-:W-:Y:S01]  /*0160*/  LEA.HI R4, R3, R0.reuse, RZ, 0x5 ;  /* 0x0000000003047211 */ /* 0x080fe200078f28ff */
[----:B------:R-:W1:Y:S01]  /*0170*/  LDC.64 R22, c[0x0][0x380] ;  /* 0x0000e000ff167b82 */ /* 0x000e620000000a00 */
[----:B------:R-:W-:Y:S02]  /*0180*/  IMAD R3, R5, R0, R17 ;  /* 0x0000000005037224 */ /* 0x000fe400078e0211 */
[----:B------:R-:W-:-:S04]  /*0190*/  SHF.R.S32.HI R4, RZ, 0x5, R4 ;  /* 0x00000005ff047819 */ /* 0x000fc80000011404 */
[----:B------:R-:W-:Y:S01]  /*01a0*/  IADD3 R4, PT, PT, -R4, RZ, RZ ;  /* 0x000000ff04047210 */ /* 0x000fe20007ffe1ff */
[----:B------:R-:W2:Y:S01]  /*01b0*/  LDC.64 R20, c[0x0][0x388] ;  /* 0x0000e200ff147b82 */ /* 0x000ea20000000a00 */
[----:B0-----:R-:W-:Y:S02]  /*01c0*/  ULEA UR4, UR6, UR4, 0x18 ;  /* 0x0000000406047291 */ /* 0x001fe4000f8ec0ff */
[----:B------:R-:W-:-:S04]  /*01d0*/  ULEA UR5, UR6, UR5, 0x18 ;  /* 0x0000000506057291 */ /* 0x000fc8000f8ec0ff */
[----:B------:R-:W-:Y:S02]  /*01e0*/  LEA R16, R5, UR4, 0x7 ;  /* 0x0000000405107c11 */ /* 0x000fe4000f8e38ff */
[C---:B------:R-:W-:Y:S02]  /*01f0*/  LEA R6, R7.reuse, UR5, 0x2 ;  /* 0x0000000507067c11 */ /* 0x040fe4000f8e10ff */
[----:B------:R-:W-:Y:S02]  /*0200*/  LEA R7, R7, R16, 0x2 ;  /* 0x0000001007077211 */ /* 0x000fe400078e10ff */
[----:B------:R-:W-:-:S07]  /*0210*/  LEA R5, R5, R6, 0x7 ;  /* 0x0000000605057211 */ /* 0x000fce00078e38ff */
.L_x_1:
[----:B-1----:R-:W-:-:S04]  /*0220*/  IMAD.WIDE.U32 R8, R2, 0x4, R22 ;  /* 0x0000000402087825 */ /* 0x002fc800078e0016 */
[----:B--2---:R-:W-:Y:S02]  /*0230*/  IMAD.WIDE.U32 R10, R3, 0x4, R20 ;  /* 0x00000004030a7825 */ /* 0x004fe400078e0014 */
[----:B------:R-:W2:Y:S04]  /*0240*/  LDG.E R8, desc[UR8][R8.64] ;  /* 0x0000000808087981 */ /* 0x000ea8000c1e1900 */
[----:B------:R-:W3:Y:S01]  /*0250*/  LDG.E R24, desc[UR8][R10.64] ;  /* 0x000000080a187981 */ /* 0x000ee2000c1e1900 */
[----:B------:R-:W-:Y:S02]  /*0260*/  IADD3 R4, PT, PT, R4, 0x1, RZ ;  /* 0x0000000104047810 */ /* 0x000fe40007ffe0ff */
[----:B------:R-:W-:Y:S02]  /*0270*/  IADD3 R2, PT, PT, R2, 0x20, RZ ;  /* 0x0000002002027810 */ /* 0x000fe40007ffe0ff */
[----:B------:R-:W-:-:S02]  /*0280*/  ISETP.NE.AND P1, PT, R4, RZ, PT ;  /* 0x000000ff0400720c */ /* 0x000fc40003f25270 */
[----:B------:R-:W-:Y:S01]  /*0290*/  LEA R3, R0, R3, 0x5 ;  /* 0x0000000300037211 */ /* 0x000fe200078e28ff */
[----:B--2---:R-:W-:Y:S04]  /*02a0*/  STS [R7], R8 ;  /* 0x0000000807007388 */ /* 0x004fe80000000800 */
[----:B---3--:R-:W-:Y:S01]  /*02b0*/  STS [R5], R24 ;  /* 0x0000001805007388 */ /* 0x008fe20000000800 */
[----:B------:R-:W-:Y:S06]  /*02c0*/  BAR.SYNC.DEFER_BLOCKING 0x0 ;  /* 0x0000000000007b1d */ /* 0x000fec0000010000 */
[----:B------:R-:W-:Y:S04]  /*02d0*/  LDS R26, [R6] ;  /* 0x00000000061a7984 */ /* 0x000fe80000000800 */
[----:B------:R-:W0:Y:S04]  /*02e0*/  LDS.128 R12, [R16] ;  /* 0x00000000100c7984 */ /* 0x000e280000000c00 */
[----:B------:R-:W1:Y:S04]  /*02f0*/  LDS R27, [R6+0x80] ;  /* 0x00008000061b7984 */ /* 0x000e680000000800 */
[----:B------:R-:W2:Y:S04]  /*0300*/  LDS R25, [R6+0x100] ;  /* 0x0001000006197984 */ /* 0x000ea80000000800 */
[----:B------:R-:W-:Y:S01]  /*0310*/  LDS.128 R8, [R16+0x10] ;  /* 0x0000100010087984 */ /* 0x000fe20000000c00 */
[----:B0-----:R-:W-:-:S03]  /*0320*/  FFMA R12, R12, R26, R19 ;  /* 0x0000001a0c0c7223 */ /* 0x001fc60000000013 */
[----:B------:R-:W0:Y:S01]  /*0330*/  LDS R19, [R6+0x180] ;  /* 0x0001800006137984 */ /* 0x000e220000000800 */
[----:B-1----:R-:W-:-:S03]  /*0340*/  FFMA R26, R27, R13, R12 ;  /* 0x0000000d1b1a7223 */ /* 0x002fc6000000000c */
[----:B------:R-:W1:Y:S01]  /*0350*/  LDS R13, [R6+0x200] ;  /* 0x00020000060d7984 */ /* 0x000e620000000800 */
[----:B--2---:R-:W-:-:S03]  /*0360*/  FFMA R14, R25, R14, R26 ;  /* 0x0000000e190e7223 */ /* 0x004fc6000000001a */
[----:B------:R-:W2:Y:S04]  /*0370*/  LDS R12, [R6+0x280] ;  /* 0x00028000060c7984 */ /* 0x000ea80000000800 */
[----:B------:R-:W-:Y:S01]  /*0380*/  LDS R25, [R6+0x380] ;  /* 0x0003800006197984 */ /* 0x000fe20000000800 */
[----:B0-----:R-:W-:-:S03]  /*0390*/  FFMA R15, R19, R15, R14 ;  /* 0x0000000f130f7223 */ /* 0x001fc6000000000e */
[----:B------:R-:W0:Y:S01]  /*03a0*/  LDS R19, [R6+0x300] ;  /* 0x0003000006137984 */ /* 0x000e220000000800 */
[----:B-1----:R-:W-:-:S03]  /*03b0*/  FFMA R13, R8, R13, R15 ;  /* 0x0000000d080d7223 */ /* 0x002fc6000000000f */
[----:B------:R-:W-:Y:S01]  /*03c0*/  LDS R8, [R6+0x480] ;  /* 0x0004800006087984 */ /* 0x000fe20000000800 */
[----:B--2---:R-:W-:-:S03]  /*03d0*/  FFMA R24, R12, R9, R13 ;  /* 0x000000090c187223 */ /* 0x004fc6000000000d */
[----:B------:R-:W-:Y:S04]  /*03e0*/  LDS R9, [R6+0x400] ;  /* 0x0004000006097984 */ /* 0x000fe80000000800 */
[----:B------:R-:W1:Y:S01]  /*03f0*/  LDS.128 R12, [R16+0x20] ;  /* 0x00002000100c7984 */ /* 0x000e620000000c00 */
[----:B0-----:R-:W-:-:S03]  /*0400*/  FFMA R10, R19, R10, R24 ;  /* 0x0000000a130a7223 */ /* 0x001fc60000000018 */
[----:B------:R-:W0:Y:S01]  /*0410*/  LDS R19, [R6+0x500] ;  /* 0x0005000006137984 */ /* 0x000e220000000800 */
[----:B------:R-:W-:-:S03]  /*0420*/  FFMA R11, R25, R11, R10 ;  /* 0x0000000b190b7223 */ /* 0x000fc6000000000a */
[----:B------:R-:W2:Y:S01]  /*0430*/  LDS R25, [R6+0x580] ;  /* 0x0005800006197984 */ /* 0x000ea20000000800 */
[----:B-1----:R-:W-:-:S03]  /*0440*/  FFMA R9, R12, R9, R11 ;  /* 0x000000090c097223 */ /* 0x002fc6000000000b */
[----:B------:R-:W-:Y:S01]  /*0450*/  LDS R12, [R6+0x680] ;  /* 0x00068000060c7984 */ /* 0x000fe20000000800 */
[----:B------:R-:W-:-:S03]  /*0460*/  FFMA R24, R8, R13, R9 ;  /* 0x0000000d08187223 */ /* 0x000fc60000000009 */
[----:B------:R-:W-:Y:S04]  /*0470*/  LDS R13, [R6+0x600] ;  /* 0x00060000060d7984 */ /* 0x000fe80000000800 */
[----:B------:R-:W1:Y:S01]  /*0480*/  LDS.128 R8, [R16+0x30] ;  /* 0x0000300010087984 */ /* 0x000e620000000c00 */
[----:B0-----:R-:W-:-:S03]  /*0490*/  FFMA R14, R19, R14, R24 ;  /* 0x0000000e130e7223 */ /* 0x001fc60000000018 */
[----:B------:R-:W0:Y:S01]  /*04a0*/  LDS R19, [R6+0x700] ;  /* 0x0007000006137984 */ /* 0x000e220000000800 */
[----:B--2---:R-:W-:-:S03]  /*04b0*/  FFMA R15, R25, R15, R14 ;  /* 0x0000000f190f7223 */ /* 0x004fc6000000000e */
        /* <DEDUP_REMOVED lines=16> */
[----:B------:R-:W-:Y:S01]  /*05c0*/  LDS R24, [R6+0xc80] ;  /* 0x000c800006187984 */ /* 0x000fe20000000800 */
[----:B--2---:R-:W-:-:S03]  /*05d0*/  FFMA R15, R25, R15, R14 ;  /* 0x0000000f190f7223 */ /* 0x004fc6000000000e */
[----:B------:R-:W0:Y:S04]  /*05e0*/  LDS R25, [R6+0xb00] ;  /* 0x000b000006197984 */ /* 0x000e280000000800 */
[----:B------:R-:W-:Y:S01]  /*05f0*/  LDS R19, [R6+0xd00] ;  /* 0x000d000006137984 */ /* 0x000fe20000000800 */
[----:B-1----:R-:W-:-:S03]  /*0600*/  FFMA R13, R8, R13, R15 ;  /* 0x0000000d080d7223 */ /* 0x002fc6000000000f */
[----:B------:R-:W1:Y:S01]  /*0610*/  LDS R8, [R6+0xb80] ;  /* 0x000b800006087984 */ /* 0x000e620000000800 */
[----:B------:R-:W-:-:S03]  /*0620*/  FFMA R26, R12, R9, R13 ;  /* 0x000000090c1a7223 */ /* 0x000fc6000000000d */
[----:B------:R-:W-:Y:S04]  /*0630*/  LDS R9, [R6+0xc00] ;  /* 0x000c000006097984 */ /* 0x000fe80000000800 */
[----:B------:R-:W2:Y:S01]  /*0640*/  LDS.128 R12, [R16+0x60] ;  /* 0x00006000100c7984 */ /* 0x000ea20000000c00 */
[----:B0-----:R-:W-:-:S04]  /*0650*/  FFMA R25, R25, R10, R26 ;  /* 0x0000000a19197223 */ /* 0x001fc8000000001a */
[----:B-1----:R-:W-:Y:S02]  /*0660*/  FFMA R11, R8, R11, R25 ;  /* 0x0000000b080b7223 */ /* 0x002fe40000000019 */
[----:B------:R-:W-:Y:S02]  /*0670*/  LDS R25, [R6+0xf80] ;  /* 0x000f800006197984 */ /* 0x000fe40000000800 */
[----:B--2---:R-:W-:Y:S02]  /*0680*/  FFMA R9, R12, R9, R11 ;  /* 0x000000090c097223 */ /* 0x004fe4000000000b */
[----:B------:R-:W0:Y:S02]  /*0690*/  LDS R12, [R6+0xd80] ;  /* 0x000d8000060c7984 */ /* 0x000e240000000800 */
[----:B------:R-:W-:Y:S02]  /*06a0*/  FFMA R26, R24, R13, R9 ;  /* 0x0000000d181a7223 */ /* 0x000fe40000000009 */
[----:B------:R-:W-:Y:S02]  /*06b0*/  LDS R13, [R6+0xe00] ;  /* 0x000e0000060d7984 */ /* 0x000fe40000000800 */
[----:B------:R-:W-:-:S02]  /*06c0*/  FFMA R19, R19, R14, R26 ;  /* 0x0000000e13137223 */ /* 0x000fc4000000001a */
[----:B------:R-:W1:Y:S04]  /*06d0*/  LDS.128 R8, [R16+0x70] ;  /* 0x0000700010087984 */ /* 0x000e680000000c00 */
[----:B------:R-:W2:Y:S04]  /*06e0*/  LDS R24, [R6+0xe80] ;  /* 0x000e800006187984 */ /* 0x000ea80000000800 */
[----:B------:R-:W3:Y:S01]  /*06f0*/  LDS R14, [R6+0xf00] ;  /* 0x000f0000060e7984 */ /* 0x000ee20000000800 */
[----:B0-----:R-:W-:-:S04]  /*0700*/  FFMA R15, R12, R15, R19 ;  /* 0x0000000f0c0f7223 */ /* 0x001fc80000000013 */
[----:B-1----:R-:W-:-:S04]  /*0710*/  FFMA R13, R8, R13, R15 ;  /* 0x0000000d080d7223 */ /* 0x002fc8000000000f */
[----:B--2---:R-:W-:-:S04]  /*0720*/  FFMA R9, R24, R9, R13 ;  /* 0x0000000918097223 */ /* 0x004fc8000000000d */
[----:B---3--:R-:W-:-:S04]  /*0730*/  FFMA R10, R14, R10, R9 ;  /* 0x0000000a0e0a7223 */ /* 0x008fc80000000009 */
[----:B------:R-:W-:Y:S01]  /*0740*/  FFMA R19, R25, R11, R10 ;  /* 0x0000000b19137223 */ /* 0x000fe2000000000a */
[----:B------:R-:W-:Y:S06]  /*0750*/  BAR.SYNC.DEFER_BLOCKING 0x0 ;  /* 0x0000000000007b1d */ /* 0x000fec0000010000 */
[----:B------:R-:W-:Y:S05]  /*0760*/  @P1 BRA `(.L_x_1) ;  /* 0xfffffff800ac1947 */ /* 0x000fea000383ffff */
.L_x_0:
[----:B------:R-:W-:Y:S05]  /*0770*/  @P0 EXIT ;  /* 0x000000000000094d */ /* 0x000fea0003800000 */
[----:B------:R-:W0:Y:S01]  /*0780*/  LDC.64 R2, c[0x0][0x390] ;  /* 0x0000e400ff027b82 */ /* 0x000e220000000a00 */
[----:B------:R-:W-:-:S04]  /*0790*/  IMAD R17, R18, R0, R17 ;  /* 0x0000000012117224 */ /* 0x000fc800078e0211 */
[----:B0-----:R-:W-:-:S05]  /*07a0*/  IMAD.WIDE R2, R17, 0x4, R2 ;  /* 0x0000000411027825 */ /* 0x001fca00078e0202 */
[----:B------:R-:W-:Y:S01]  /*07b0*/  STG.E desc[UR8][R2.64], R19 ;  /* 0x0000001302007986 */ /* 0x000fe2000c101908 */
[----:B------:R-:W-:Y:S05]  /*07c0*/  EXIT ;  /* 0x000000000000794d */ /* 0x000fea0003800000 */
.L_x_2:
[----:B------:R-:W-:-:S00]  /*07d0*/  BRA `(.L_x_2) ;  /* 0xfffffffc00fc7947 */ /* 0x000fc0000383ffff */
[----:B------:R-:W-:-:S00]  /*07e0*/  NOP ;  /* 0x0000000000007918 */ /* 0x000fc00000000000 */
        /* <DEDUP_REMOVED lines=9> */
.L_x_3:


//--------------------- .nv.shared._Z8multiplyPKfS0_Pfi --------------------------
	.section	.nv.shared._Z8multiplyPKfS0_Pfi,"aw",@nobits
	.sectionflags	@""
	.align	4
.nv.shared._Z8multiplyPKfS0_Pfi:
	.zero		9216


//--------------------- .nv.shared.reserved.0     --------------------------
	.section	.nv.shared.reserved.0,"aw",@nobits
	.weak		__nv_reservedSMEM_offset_0_alias
	.size		__nv_reservedSMEM_offset_0_alias, 0, 64
	.other		__nv_reservedSMEM_offset_0_alias,@"STO_CUDA_RESERVED_SHARED STV_DEFAULT"
__nv_reservedSMEM_offset_0_alias:
	.zero		0
	.zero		64


//--------------------- .nv.constant0._Z8multiplyPKfS0_Pfi --------------------------
	.section	.nv.constant0._Z8multiplyPKfS0_Pfi,"a",@progbits
	.sectionflags	@""
	.align	4
.nv.constant0._Z8multiplyPKfS0_Pfi:
	.zero		924


//--------------------- SYMBOLS --------------------------

	.type		.nv.reservedSmem.offset0,@object
	.size		.nv.reservedSmem.offset0,0x4
	.type		.nv.reservedSmem.cap,@object
	.size		.nv.reservedSmem.cap,0x4
